//
// Generated by NVIDIA NVVM Compiler
//
// Compiler Build ID: CL-36424714
// Cuda compilation tools, release 13.0, V13.0.88
// Based on NVVM 20.0.0
//

.version 9.0
.target sm_100
.address_size 64

	// .globl	_Z10matrixInitPffii
// _ZZ11matrixMultiPfS_S_E3Mds has been demoted
// _ZZ11matrixMultiPfS_S_E3Nds has been demoted

.visible .entry _Z10matrixInitPffii(
	.param .u64 .ptr .align 1 _Z10matrixInitPffii_param_0,
	.param .f32 _Z10matrixInitPffii_param_1,
	.param .u32 _Z10matrixInitPffii_param_2,
	.param .u32 _Z10matrixInitPffii_param_3
)
{
	.reg .pred 	%p<10>;
	.reg .b32 	%r<46>;
	.reg .b32 	%f<2>;
	.reg .b64 	%rd<17>;

	ld.param.u64 	%rd2, [_Z10matrixInitPffii_param_0];
	ld.param.f32 	%f1, [_Z10matrixInitPffii_param_1];
	ld.param.u32 	%r19, [_Z10matrixInitPffii_param_2];
	ld.param.u32 	%r20, [_Z10matrixInitPffii_param_3];
	cvta.to.global.u64 	%rd1, %rd2;
	mov.u32 	%r21, %ctaid.x;
	mov.u32 	%r1, %ntid.x;
	mov.u32 	%r22, %tid.x;
	mad.lo.s32 	%r43, %r21, %r1, %r22;
	mov.u32 	%r23, %ctaid.y;
	mov.u32 	%r24, %ntid.y;
	mov.u32 	%r25, %tid.y;
	mad.lo.s32 	%r3, %r23, %r24, %r25;
	mov.u32 	%r26, %nctaid.y;
	mul.lo.s32 	%r4, %r24, %r26;
	setp.ge.s32 	%p1, %r43, %r19;
	@%p1 bra 	$L__BB0_10;
	add.s32 	%r5, %r3, %r4;
	max.s32 	%r27, %r20, %r5;
	setp.lt.s32 	%p2, %r5, %r20;
	selp.u32 	%r28, 1, 0, %p2;
	add.s32 	%r29, %r5, %r28;
	sub.s32 	%r30, %r27, %r29;
	div.u32 	%r31, %r30, %r4;
	add.s32 	%r6, %r31, %r28;
	and.b32  	%r7, %r6, 3;
	mul.lo.s32 	%r8, %r3, %r19;
	mul.lo.s32 	%r9, %r5, %r19;
	add.s32 	%r10, %r5, %r4;
	mul.lo.s32 	%r11, %r10, %r19;
	add.s32 	%r12, %r10, %r4;
	mov.u32 	%r32, %nctaid.x;
	mul.lo.s32 	%r13, %r1, %r32;
$L__BB0_2:
	setp.ge.s32 	%p3, %r3, %r20;
	@%p3 bra 	$L__BB0_9;
	setp.eq.s32 	%p4, %r7, 3;
	mov.u32 	%r44, %r3;
	@%p4 bra 	$L__BB0_7;
	setp.eq.s32 	%p5, %r7, 0;
	add.s32 	%r33, %r8, %r43;
	mul.wide.s32 	%rd3, %r33, 4;
	add.s64 	%rd4, %rd1, %rd3;
	st.global.f32 	[%rd4], %f1;
	mov.u32 	%r44, %r5;
	@%p5 bra 	$L__BB0_7;
	setp.eq.s32 	%p6, %r7, 1;
	add.s32 	%r34, %r9, %r43;
	mul.wide.s32 	%rd5, %r34, 4;
	add.s64 	%rd6, %rd1, %rd5;
	st.global.f32 	[%rd6], %f1;
	mov.u32 	%r44, %r10;
	@%p6 bra 	$L__BB0_7;
	add.s32 	%r35, %r11, %r43;
	mul.wide.s32 	%rd7, %r35, 4;
	add.s64 	%rd8, %rd1, %rd7;
	st.global.f32 	[%rd8], %f1;
	mov.u32 	%r44, %r12;
$L__BB0_7:
	setp.lt.u32 	%p7, %r6, 3;
	@%p7 bra 	$L__BB0_9;
$L__BB0_8:
	mad.lo.s32 	%r36, %r44, %r19, %r43;
	mul.wide.s32 	%rd9, %r36, 4;
	add.s64 	%rd10, %rd1, %rd9;
	st.global.f32 	[%rd10], %f1;
	add.s32 	%r37, %r44, %r4;
	mad.lo.s32 	%r38, %r37, %r19, %r43;
	mul.wide.s32 	%rd11, %r38, 4;
	add.s64 	%rd12, %rd1, %rd11;
	st.global.f32 	[%rd12], %f1;
	add.s32 	%r39, %r37, %r4;
	mad.lo.s32 	%r40, %r39, %r19, %r43;
	mul.wide.s32 	%rd13, %r40, 4;
	add.s64 	%rd14, %rd1, %rd13;
	st.global.f32 	[%rd14], %f1;
	add.s32 	%r41, %r39, %r4;
	mad.lo.s32 	%r42, %r41, %r19, %r43;
	mul.wide.s32 	%rd15, %r42, 4;
	add.s64 	%rd16, %rd1, %rd15;
	st.global.f32 	[%rd16], %f1;
	add.s32 	%r44, %r41, %r4;
	setp.lt.s32 	%p8, %r44, %r20;
	@%p8 bra 	$L__BB0_8;
$L__BB0_9:
	add.s32 	%r43, %r43, %r13;
	setp.lt.s32 	%p9, %r43, %r19;
	@%p9 bra 	$L__BB0_2;
$L__BB0_10:
	ret;

}
	// .globl	_Z11matrixMultiPfS_S_
.visible .entry _Z11matrixMultiPfS_S_(
	.param .u64 .ptr .align 1 _Z11matrixMultiPfS_S__param_0,
	.param .u64 .ptr .align 1 _Z11matrixMultiPfS_S__param_1,
	.param .u64 .ptr .align 1 _Z11matrixMultiPfS_S__param_2
)
{
	.reg .pred 	%p<19>;
	.reg .b32 	%r<80>;
	.reg .b32 	%f<30>;
	.reg .b64 	%rd<25>;
	// demoted variable
	.shared .align 4 .b8 _ZZ11matrixMultiPfS_S_E3Mds[256];
	// demoted variable
	.shared .align 4 .b8 _ZZ11matrixMultiPfS_S_E3Nds[256];
	ld.param.u64 	%rd4, [_Z11matrixMultiPfS_S__param_0];
	ld.param.u64 	%rd5, [_Z11matrixMultiPfS_S__param_1];
	ld.param.u64 	%rd6, [_Z11matrixMultiPfS_S__param_2];
	cvta.to.global.u64 	%rd1, %rd4;
	cvta.to.global.u64 	%rd2, %rd5;
	cvta.to.global.u64 	%rd3, %rd6;
	mov.u32 	%r1, %tid.x;
	mov.u32 	%r2, %tid.y;
	mov.u32 	%r45, %ctaid.y;
	shl.b32 	%r46, %r45, 3;
	add.s32 	%r77, %r46, %r2;
	mov.u32 	%r47, %ctaid.x;
	shl.b32 	%r48, %r47, 3;
	add.s32 	%r4, %r48, %r1;
	mov.u32 	%r49, %ntid.x;
	mov.u32 	%r50, %nctaid.x;
	mul.lo.s32 	%r5, %r49, %r50;
	mov.u32 	%r51, %ntid.y;
	mov.u32 	%r52, %nctaid.y;
	mul.lo.s32 	%r6, %r51, %r52;
	shl.b32 	%r53, %r2, 5;
	mov.u32 	%r54, _ZZ11matrixMultiPfS_S_E3Mds;
	add.s32 	%r7, %r54, %r53;
	shl.b32 	%r55, %r1, 2;
	add.s32 	%r8, %r7, %r55;
	mov.u32 	%r56, _ZZ11matrixMultiPfS_S_E3Nds;
	add.s32 	%r10, %r56, %r55;
	add.s32 	%r9, %r10, %r53;
	sub.s32 	%r11, %r1, %r5;
	mov.f32 	%f29, 0f00000000;
	mov.b32 	%r71, 0;
$L__BB1_1:
	setp.gt.u32 	%p1, %r77, 1999;
	mov.b32 	%r57, 0;
	st.shared.u32 	[%r8], %r57;
	st.shared.u32 	[%r9], %r57;
	@%p1 bra 	$L__BB1_8;
	shl.b32 	%r58, %r71, 3;
	add.s32 	%r19, %r58, %r1;
	add.s32 	%r20, %r11, %r58;
	mov.u32 	%r72, %r77;
$L__BB1_3:
	setp.gt.u32 	%p2, %r19, 499;
	@%p2 bra 	$L__BB1_7;
	mad.lo.s32 	%r73, %r72, 500, %r20;
	mov.u32 	%r74, %r19;
$L__BB1_5:
	add.s32 	%r74, %r74, %r5;
	add.s32 	%r73, %r73, %r5;
	setp.lt.s32 	%p3, %r74, 500;
	@%p3 bra 	$L__BB1_5;
	mul.wide.s32 	%rd7, %r73, 4;
	add.s64 	%rd8, %rd1, %rd7;
	ld.global.f32 	%f4, [%rd8];
	st.shared.f32 	[%r8], %f4;
$L__BB1_7:
	add.s32 	%r72, %r72, %r6;
	setp.lt.u32 	%p4, %r72, 2000;
	@%p4 bra 	$L__BB1_3;
$L__BB1_8:
	shl.b32 	%r59, %r71, 3;
	add.s32 	%r75, %r59, %r2;
	setp.gt.u32 	%p5, %r75, 499;
	@%p5 bra 	$L__BB1_14;
$L__BB1_9:
	setp.gt.s32 	%p6, %r4, 1999;
	@%p6 bra 	$L__BB1_13;
	mov.u32 	%r76, %r4;
$L__BB1_11:
	mov.u32 	%r30, %r76;
	add.s32 	%r76, %r30, %r5;
	setp.lt.s32 	%p7, %r76, 2000;
	@%p7 bra 	$L__BB1_11;
	mad.lo.s32 	%r60, %r75, 2000, %r30;
	mul.wide.s32 	%rd9, %r60, 4;
	add.s64 	%rd10, %rd2, %rd9;
	ld.global.f32 	%f5, [%rd10];
	st.shared.f32 	[%r9], %f5;
$L__BB1_13:
	add.s32 	%r75, %r75, %r6;
	setp.lt.u32 	%p8, %r75, 500;
	@%p8 bra 	$L__BB1_9;
$L__BB1_14:
	bar.sync 	0;
	ld.shared.f32 	%f6, [%r7];
	ld.shared.f32 	%f7, [%r10];
	fma.rn.f32 	%f8, %f6, %f7, %f29;
	ld.shared.f32 	%f9, [%r7+4];
	ld.shared.f32 	%f10, [%r10+32];
	fma.rn.f32 	%f11, %f9, %f10, %f8;
	ld.shared.f32 	%f12, [%r7+8];
	ld.shared.f32 	%f13, [%r10+64];
	fma.rn.f32 	%f14, %f12, %f13, %f11;
	ld.shared.f32 	%f15, [%r7+12];
	ld.shared.f32 	%f16, [%r10+96];
	fma.rn.f32 	%f17, %f15, %f16, %f14;
	ld.shared.f32 	%f18, [%r7+16];
	ld.shared.f32 	%f19, [%r10+128];
	fma.rn.f32 	%f20, %f18, %f19, %f17;
	ld.shared.f32 	%f21, [%r7+20];
	ld.shared.f32 	%f22, [%r10+160];
	fma.rn.f32 	%f23, %f21, %f22, %f20;
	ld.shared.f32 	%f24, [%r7+24];
	ld.shared.f32 	%f25, [%r10+192];
	fma.rn.f32 	%f26, %f24, %f25, %f23;
	ld.shared.f32 	%f27, [%r7+28];
	ld.shared.f32 	%f28, [%r10+224];
	fma.rn.f32 	%f29, %f27, %f28, %f26;
	bar.sync 	0;
	add.s32 	%r71, %r71, 1;
	setp.eq.s32 	%p9, %r71, 63;
	@%p9 bra 	$L__BB1_15;
	bra.uni 	$L__BB1_1;
$L__BB1_15:
	setp.gt.u32 	%p10, %r77, 1999;
	@%p10 bra 	$L__BB1_25;
	add.s32 	%r12, %r4, %r5;
	max.s32 	%r61, %r12, 2000;
	setp.lt.s32 	%p11, %r12, 2000;
	selp.u32 	%r13, 1, 0, %p11;
	add.s32 	%r62, %r12, %r13;
	sub.s32 	%r14, %r61, %r62;
	mul.lo.s32 	%r15, %r4, 2000;
	add.s32 	%r16, %r12, %r5;
	add.s32 	%r17, %r16, %r5;
	div.u32 	%r63, %r14, %r5;
	add.s32 	%r35, %r63, %r13;
$L__BB1_17:
	setp.gt.s32 	%p12, %r4, 1999;
	@%p12 bra 	$L__BB1_24;
	and.b32  	%r36, %r35, 3;
	setp.eq.s32 	%p13, %r36, 3;
	mov.u32 	%r78, %r4;
	@%p13 bra 	$L__BB1_22;
	add.s32 	%r37, %r15, %r77;
	mul.wide.s32 	%rd11, %r37, 4;
	add.s64 	%rd12, %rd3, %rd11;
	st.global.f32 	[%rd12], %f29;
	setp.eq.s32 	%p14, %r36, 0;
	mov.u32 	%r78, %r12;
	@%p14 bra 	$L__BB1_22;
	mul.lo.s32 	%r38, %r5, 2000;
	add.s32 	%r39, %r37, %r38;
	mul.wide.s32 	%rd13, %r39, 4;
	add.s64 	%rd14, %rd3, %rd13;
	st.global.f32 	[%rd14], %f29;
	setp.eq.s32 	%p15, %r36, 1;
	mov.u32 	%r78, %r16;
	@%p15 bra 	$L__BB1_22;
	add.s32 	%r64, %r39, %r38;
	mul.wide.s32 	%rd15, %r64, 4;
	add.s64 	%rd16, %rd3, %rd15;
	st.global.f32 	[%rd16], %f29;
	mov.u32 	%r78, %r17;
$L__BB1_22:
	setp.lt.u32 	%p16, %r35, 3;
	@%p16 bra 	$L__BB1_24;
$L__BB1_23:
	mad.lo.s32 	%r65, %r78, 2000, %r77;
	mul.wide.s32 	%rd17, %r65, 4;
	add.s64 	%rd18, %rd3, %rd17;
	st.global.f32 	[%rd18], %f29;
	mul.lo.s32 	%r66, %r5, 2000;
	add.s32 	%r67, %r65, %r66;
	mul.wide.s32 	%rd19, %r67, 4;
	add.s64 	%rd20, %rd3, %rd19;
	st.global.f32 	[%rd20], %f29;
	add.s32 	%r68, %r67, %r66;
	mul.wide.s32 	%rd21, %r68, 4;
	add.s64 	%rd22, %rd3, %rd21;
	st.global.f32 	[%rd22], %f29;
	add.s32 	%r69, %r68, %r66;
	mul.wide.s32 	%rd23, %r69, 4;
	add.s64 	%rd24, %rd3, %rd23;
	st.global.f32 	[%rd24], %f29;
	shl.b32 	%r70, %r5, 2;
	add.s32 	%r78, %r70, %r78;
	setp.lt.s32 	%p17, %r78, 2000;
	@%p17 bra 	$L__BB1_23;
$L__BB1_24:
	add.s32 	%r77, %r77, %r6;
	setp.lt.u32 	%p18, %r77, 2000;
	@%p18 bra 	$L__BB1_17;
$L__BB1_25:
	ret;

}


// ===== COMPILED SASS (sm_100) =====

	.target	sm_100

	.elftype	@"ET_EXEC"


//--------------------- .note.nv.tkinfo           --------------------------
	.section	.note.nv.tkinfo,"",@"SHT_NOTE"
	.sectionflags	@"SHF_NOTE_NV_TKINFO"
	.tkinfo
        /*0018*/ 	.word	0x00000002
        /*0030*/ 	.string	""
        /*0030*/ 	.string	"ptxas"
        /*0030*/ 	.string	"Cuda compilation tools, release 13.0, V13.0.88"
        /*0030*/ 	.string	"Build cuda_13.0.r13.0/compiler.36424714_0"
        /*0030*/ 	.string	"-arch sm_100 -m 64 "



//--------------------- .note.nv.cuinfo           --------------------------
	.section	.note.nv.cuinfo,"",@"SHT_NOTE"
	.sectionflags	@"SHF_NOTE_NV_CUINFO"
        /*0018*/ 	.short	0x0002
        /*001a*/ 	.short	0x0064
        /*001c*/ 	.short	0x0082
	.zero		2


//--------------------- .nv.info                  --------------------------
	.section	.nv.info,"",@"SHT_CUDA_INFO"
	.align	4


	//----- nvinfo : EIATTR_REGCOUNT
	.align		4
        /*0000*/ 	.byte	0x04, 0x2f
        /*0002*/ 	.short	(.L_1 - .L_0)
	.align		4
.L_0:
        /*0004*/ 	.word	index@(_Z10matrixInitPffii)
        /*0008*/ 	.word	0x0000001b


	//----- nvinfo : EIATTR_FRAME_SIZE
	.align		4
.L_1:
        /*000c*/ 	.byte	0x04, 0x11
        /*000e*/ 	.short	(.L_3 - .L_2)
	.align		4
.L_2:
        /*0010*/ 	.word	index@(_Z10matrixInitPffii)
        /*0014*/ 	.word	0x00000000


	//----- nvinfo : EIATTR_REGCOUNT
	.align		4
.L_3:
        /*0018*/ 	.byte	0x04, 0x2f
        /*001a*/ 	.short	(.L_5 - .L_4)
	.align		4
.L_4:
        /*001c*/ 	.word	index@(_Z11matrixMultiPfS_S_)
        /*0020*/ 	.word	0x0000001e


	//----- nvinfo : EIATTR_FRAME_SIZE
	.align		4
.L_5:
        /*0024*/ 	.byte	0x04, 0x11
        /*0026*/ 	.short	(.L_7 - .L_6)
	.align		4
.L_6:
        /*0028*/ 	.word	index@(_Z11matrixMultiPfS_S_)
        /*002c*/ 	.word	0x00000000


	//----- nvinfo : EIATTR_MIN_STACK_SIZE
	.align		4
.L_7:
        /*0030*/ 	.byte	0x04, 0x12
        /*0032*/ 	.short	(.L_9 - .L_8)
	.align		4
.L_8:
        /*0034*/ 	.word	index@(_Z11matrixMultiPfS_S_)
        /*0038*/ 	.word	0x00000000


	//----- nvinfo : EIATTR_MIN_STACK_SIZE
	.align		4
.L_9:
        /*003c*/ 	.byte	0x04, 0x12
        /*003e*/ 	.short	(.L_11 - .L_10)
	.align		4
.L_10:
        /*0040*/ 	.word	index@(_Z10matrixInitPffii)
        /*0044*/ 	.word	0x00000000
.L_11:


//--------------------- .nv.compat                --------------------------
	.section	.nv.compat,"",@"SHT_CUDA_COMPAT_INFO"
	.align	4
        /*0000*/ 	.byte	0x02, 0x09, 0x00, 0x00, 0x02, 0x02, 0x01, 0x00, 0x02, 0x05, 0x05, 0x00, 0x03, 0x07, 0x01, 0x01
        /*0010*/ 	.byte	0x02, 0x03, 0x00, 0x00, 0x02, 0x06, 0x01, 0x00, 0x04, 0x0b, 0x08, 0x00, 0x09, 0x00, 0x00, 0x00
        /*0020*/ 	.byte	0x00, 0x00, 0x00, 0x00


//--------------------- .nv.info._Z11matrixMultiPfS_S_ --------------------------
	.section	.nv.info._Z11matrixMultiPfS_S_,"",@"SHT_CUDA_INFO"
	.sectionflags	@""
	.align	4


	//----- nvinfo : EIATTR_CUDA_API_VERSION
	.align		4
        /*0000*/ 	.byte	0x04, 0x37
        /*0002*/ 	.short	(.L_13 - .L_12)
.L_12:
        /*0004*/ 	.word	0x00000082


	//----- nvinfo : EIATTR_KPARAM_INFO
	.align		4
.L_13:
        /*0008*/ 	.byte	0x04, 0x17
        /*000a*/ 	.short	(.L_15 - .L_14)
.L_14:
        /*000c*/ 	.word	0x00000000
        /*0010*/ 	.short	0x0002
        /*0012*/ 	.short	0x0010
        /*0014*/ 	.byte	0x00, 0xf5, 0x21, 0x00


	//----- nvinfo : EIATTR_KPARAM_INFO
	.align		4
.L_15:
        /*0018*/ 	.byte	0x04, 0x17
        /*001a*/ 	.short	(.L_17 - .L_16)
.L_16:
        /*001c*/ 	.word	0x00000000
        /*0020*/ 	.short	0x0001
        /*0022*/ 	.short	0x0008
        /*0024*/ 	.byte	0x00, 0xf5, 0x21, 0x00


	//----- nvinfo : EIATTR_KPARAM_INFO
	.align		4
.L_17:
        /*0028*/ 	.byte	0x04, 0x17
        /*002a*/ 	.short	(.L_19 - .L_18)
.L_18:
        /*002c*/ 	.word	0x00000000
        /*0030*/ 	.short	0x0000
        /*0032*/ 	.short	0x0000
        /*0034*/ 	.byte	0x00, 0xf5, 0x21, 0x00


	//----- nvinfo : EIATTR_SPARSE_MMA_MASK
	.align		4
.L_19:
        /*0038*/ 	.byte	0x03, 0x50
        /*003a*/ 	.short	0x0000


	//----- nvinfo : EIATTR_MAXREG_COUNT
	.align		4
        /*003c*/ 	.byte	0x03, 0x1b
        /*003e*/ 	.short	0x00ff


	//----- nvinfo : EIATTR_NUM_BARRIERS
	.align		4
        /*0040*/ 	.byte	0x02, 0x4c
        /*0042*/ 	.byte	0x01
	.zero		1


	//----- nvinfo : EIATTR_MERCURY_ISA_VERSION
	.align		4
        /*0044*/ 	.byte	0x03, 0x5f
        /*0046*/ 	.short	0x0101


	//----- nvinfo : EIATTR_VRC_CTA_INIT_COUNT
	.align		4
        /*0048*/ 	.byte	0x02, 0x4a
	.zero		1
	.zero		1


	//----- nvinfo : EIATTR_EXIT_INSTR_OFFSETS
	.align		4
        /*004c*/ 	.byte	0x04, 0x1c
        /*004e*/ 	.short	(.L_21 - .L_20)


	//   ....[0]....
.L_20:
        /*0050*/ 	.word	0x00000660


	//   ....[1]....
        /*0054*/ 	.word	0x00000b00


	//----- nvinfo : EIATTR_CRS_STACK_SIZE
	.align		4
.L_21:
        /*0058*/ 	.byte	0x04, 0x1e
        /*005a*/ 	.short	(.L_23 - .L_22)
.L_22:
        /*005c*/ 	.word	0x00000000


	//----- nvinfo : EIATTR_CBANK_PARAM_SIZE
	.align		4
.L_23:
        /*0060*/ 	.byte	0x03, 0x19
        /*0062*/ 	.short	0x0018


	//----- nvinfo : EIATTR_PARAM_CBANK
	.align		4
        /*0064*/ 	.byte	0x04, 0x0a
        /*0066*/ 	.short	(.L_25 - .L_24)
	.align		4
.L_24:
        /*0068*/ 	.word	index@(.nv.constant0._Z11matrixMultiPfS_S_)
        /*006c*/ 	.short	0x0380
        /*006e*/ 	.short	0x0018


	//----- nvinfo : EIATTR_SW_WAR
	.align		4
.L_25:
        /*0070*/ 	.byte	0x04, 0x36
        /*0072*/ 	.short	(.L_27 - .L_26)
.L_26:
        /*0074*/ 	.word	0x00000008
.L_27:


//--------------------- .nv.info._Z10matrixInitPffii --------------------------
	.section	.nv.info._Z10matrixInitPffii,"",@"SHT_CUDA_INFO"
	.sectionflags	@""
	.align	4


	//----- nvinfo : EIATTR_CUDA_API_VERSION
	.align		4
        /*0000*/ 	.byte	0x04, 0x37
        /*0002*/ 	.short	(.L_29 - .L_28)
.L_28:
        /*0004*/ 	.word	0x00000082


	//----- nvinfo : EIATTR_KPARAM_INFO
	.align		4
.L_29:
        /*0008*/ 	.byte	0x04, 0x17
        /*000a*/ 	.short	(.L_31 - .L_30)
.L_30:
        /*000c*/ 	.word	0x00000000
        /*0010*/ 	.short	0x0003
        /*0012*/ 	.short	0x0010
        /*0014*/ 	.byte	0x00, 0xf0, 0x11, 0x00


	//----- nvinfo : EIATTR_KPARAM_INFO
	.align		4
.L_31:
        /*0018*/ 	.byte	0x04, 0x17
        /*001a*/ 	.short	(.L_33 - .L_32)
.L_32:
        /*001c*/ 	.word	0x00000000
        /*0020*/ 	.short	0x0002
        /*0022*/ 	.short	0x000c
        /*0024*/ 	.byte	0x00, 0xf0, 0x11, 0x00


	//----- nvinfo : EIATTR_KPARAM_INFO
	.align		4
.L_33:
        /*0028*/ 	.byte	0x04, 0x17
        /*002a*/ 	.short	(.L_35 - .L_34)
.L_34:
        /*002c*/ 	.word	0x00000000
        /*0030*/ 	.short	0x0001
        /*0032*/ 	.short	0x0008
        /*0034*/ 	.byte	0x00, 0xf0, 0x11, 0x00


	//----- nvinfo : EIATTR_KPARAM_INFO
	.align		4
.L_35:
        /*0038*/ 	.byte	0x04, 0x17
        /*003a*/ 	.short	(.L_37 - .L_36)
.L_36:
        /*003c*/ 	.word	0x00000000
        /*0040*/ 	.short	0x0000
        /*0042*/ 	.short	0x0000
        /*0044*/ 	.byte	0x00, 0xf5, 0x21, 0x00


	//----- nvinfo : EIATTR_SPARSE_MMA_MASK
	.align		4
.L_37:
        /*0048*/ 	.byte	0x03, 0x50
        /*004a*/ 	.short	0x0000


	//----- nvinfo : EIATTR_MAXREG_COUNT
	.align		4
        /*004c*/ 	.byte	0x03, 0x1b
        /*004e*/ 	.short	0x00ff


	//----- nvinfo : EIATTR_MERCURY_ISA_VERSION
	.align		4
        /*0050*/ 	.byte	0x03, 0x5f
        /*0052*/ 	.short	0x0101


	//----- nvinfo : EIATTR_VRC_CTA_INIT_COUNT
	.align		4
        /*0054*/ 	.byte	0x02, 0x4a
	.zero		1
	.zero		1


	//----- nvinfo : EIATTR_EXIT_INSTR_OFFSETS
	.align		4
        /*0058*/ 	.byte	0x04, 0x1c
        /*005a*/ 	.short	(.L_39 - .L_38)


	//   ....[0]....
.L_38:
        /*005c*/ 	.word	0x000000d0


	//   ....[1]....
        /*0060*/ 	.word	0x00000620


	//----- nvinfo : EIATTR_CRS_STACK_SIZE
	.align		4
.L_39:
        /*0064*/ 	.byte	0x04, 0x1e
        /*0066*/ 	.short	(.L_41 - .L_40)
.L_40:
        /*0068*/ 	.word	0x00000000


	//----- nvinfo : EIATTR_CBANK_PARAM_SIZE
	.align		4
.L_41:
        /*006c*/ 	.byte	0x03, 0x19
        /*006e*/ 	.short	0x0014


	//----- nvinfo : EIATTR_PARAM_CBANK
	.align		4
        /*0070*/ 	.byte	0x04, 0x0a
        /*0072*/ 	.short	(.L_43 - .L_42)
	.align		4
.L_42:
        /*0074*/ 	.word	index@(.nv.constant0._Z10matrixInitPffii)
        /*0078*/ 	.short	0x0380
        /*007a*/ 	.short	0x0014


	//----- nvinfo : EIATTR_SW_WAR
	.align		4
.L_43:
        /*007c*/ 	.byte	0x04, 0x36
        /*007e*/ 	.short	(.L_45 - .L_44)
.L_44:
        /*0080*/ 	.word	0x00000008
.L_45:


//--------------------- .nv.callgraph             --------------------------
	.section	.nv.callgraph,"",@"SHT_CUDA_CALLGRAPH"
	.align	4
	.sectionentsize	8
	.align		4
        /*0000*/ 	.word	0x00000000
	.align		4
        /*0004*/ 	.word	0xffffffff
	.align		4
        /*0008*/ 	.word	0x00000000
	.align		4
        /*000c*/ 	.word	0xfffffffe
	.align		4
        /*0010*/ 	.word	0x00000000
	.align		4
        /*0014*/ 	.word	0xfffffffd
	.align		4
        /*0018*/ 	.word	0x00000000
	.align		4
        /*001c*/ 	.word	0xfffffffc


//--------------------- .text._Z11matrixMultiPfS_S_ --------------------------
	.section	.text._Z11matrixMultiPfS_S_,"ax",@progbits
	.align	128
        .global         _Z11matrixMultiPfS_S_
        .type           _Z11matrixMultiPfS_S_,@function
        .size           _Z11matrixMultiPfS_S_,(.L_x_29 - _Z11matrixMultiPfS_S_)
        .other          _Z11matrixMultiPfS_S_,@"STO_CUDA_ENTRY STV_DEFAULT"
_Z11matrixMultiPfS_S_:
.text._Z11matrixMultiPfS_S_:
[----:B------:R-:W-:Y:S01]  /*0000*/  LDC R1, c[0x0][0x37c] ;  /* 0x0000df00ff017b82 */ /* 0x000fe20000000800 */
[----:B------:R-:W0:Y:S07]  /*0010*/  S2R R15, SR_TID.Y ;  /* 0x00000000000f7919 */ /* 0x000e2e0000002200 */
[----:B------:R-:W1:Y:S01]  /*0020*/  S2UR UR6, SR_CgaCtaId ;  /* 0x00000000000679c3 */ /* 0x000e620000008800 */
[----:B------:R-:W2:Y:S01]  /*0030*/  LDCU UR9, c[0x0][0x360] ;  /* 0x00006c00ff0977ac */ /* 0x000ea20008000800 */
[----:B------:R-:W-:Y:S01]  /*0040*/  CS2R R12, SRZ ;  /* 0x00000000000c7805 */ /* 0x000fe2000001ff00 */
[----:B------:R-:W3:Y:S01]  /*0050*/  S2R R17, SR_TID.X ;  /* 0x0000000000117919 */ /* 0x000ee20000002100 */
[----:B------:R-:W-:Y:S01]  /*0060*/  UMOV UR4, 0x400 ;  /* 0x0000040000047882 */ /* 0x000fe20000000000 */
[----:B------:R-:W4:Y:S01]  /*0070*/  LDCU.64 UR10, c[0x0][0x358] ;  /* 0x00006b00ff0a77ac */ /* 0x000f220008000a00 */
[----:B------:R-:W5:Y:S02]  /*0080*/  S2R R0, SR_CTAID.Y ;  /* 0x0000000000007919 */ /* 0x000f640000002600 */
[----:B------:R-:W2:Y:S01]  /*0090*/  LDC R2, c[0x0][0x370] ;  /* 0x0000dc00ff027b82 */ /* 0x000ea20000000800 */
[----:B------:R-:W4:Y:S01]  /*00a0*/  LDCU UR7, c[0x0][0x364] ;  /* 0x00006c80ff0777ac */ /* 0x000f220008000800 */
[----:B------:R-:W5:Y:S01]  /*00b0*/  S2R R4, SR_CTAID.X ;  /* 0x0000000000047919 */ /* 0x000f620000002500 */
[----:B------:R-:W4:Y:S01]  /*00c0*/  LDCU UR8, c[0x0][0x374] ;  /* 0x00006e80ff0877ac */ /* 0x000f220008000800 */
[----:B------:R-:W-:-:S02]  /*00d0*/  UIADD3 UR5, UPT, UPT, UR4, 0x100, URZ ;  /* 0x0000010004057890 */ /* 0x000fc4000fffe0ff */
[----:B-1----:R-:W-:Y:S02]  /*00e0*/  ULEA UR4, UR6, UR4, 0x18 ;  /* 0x0000000406047291 */ /* 0x002fe4000f8ec0ff */
[----:B------:R-:W-:-:S04]  /*00f0*/  ULEA UR5, UR6, UR5, 0x18 ;  /* 0x0000000506057291 */ /* 0x000fc8000f8ec0ff */
[----:B0-----:R-:W-:Y:S01]  /*0100*/  LEA R16, R15, UR4, 0x5 ;  /* 0x000000040f107c11 */ /* 0x001fe2000f8e28ff */
[----:B--2---:R-:W-:Y:S01]  /*0110*/  IMAD R2, R2, UR9, RZ ;  /* 0x0000000902027c24 */ /* 0x004fe2000f8e02ff */
[----:B----4-:R-:W-:Y:S01]  /*0120*/  UIMAD UR4, UR7, UR8, URZ ;  /* 0x00000008070472a4 */ /* 0x010fe2000f8e02ff */
[C---:B---3--:R-:W-:Y:S02]  /*0130*/  LEA R18, R17.reuse, UR5, 0x2 ;  /* 0x0000000511127c11 */ /* 0x048fe4000f8e10ff */
[C---:B------:R-:W-:Y:S01]  /*0140*/  IMAD.IADD R21, R17.reuse, 0x1, -R2 ;  /* 0x0000000111157824 */ /* 0x040fe200078e0a02 */
[----:B------:R-:W-:Y:S02]  /*0150*/  LEA R19, R17, R16, 0x2 ;  /* 0x0000001011137211 */ /* 0x000fe400078e10ff */
[----:B-----5:R-:W-:Y:S02]  /*0160*/  LEA R0, R0, R15, 0x3 ;  /* 0x0000000f00007211 */ /* 0x020fe400078e18ff */
[----:B------:R-:W-:Y:S01]  /*0170*/  LEA R14, R15, R18, 0x5 ;  /* 0x000000120f0e7211 */ /* 0x000fe200078e28ff */
[----:B------:R-:W-:-:S07]  /*0180*/  IMAD R3, R4, 0x8, R17 ;  /* 0x0000000804037824 */ /* 0x000fce00078e0211 */
.L_x_14:
[----:B------:R0:W-:Y:S01]  /*0190*/  STS [R19], RZ ;  /* 0x000000ff13007388 */ /* 0x0001e20000000800 */
[----:B------:R-:W-:Y:S01]  /*01a0*/  ISETP.GT.U32.AND P0, PT, R0, 0x7cf, PT ;  /* 0x000007cf0000780c */ /* 0x000fe20003f04070 */
[----:B------:R-:W-:Y:S02]  /*01b0*/  BSSY.RECONVERGENT B0, `(.L_x_0) ;  /* 0x0000019000007945 */ /* 0x000fe40003800200 */
[----:B------:R0:W-:Y:S10]  /*01c0*/  STS [R14], RZ ;  /* 0x000000ff0e007388 */ /* 0x0001f40000000800 */
[----:B0-----:R-:W-:Y:S05]  /*01d0*/  @P0 BRA `(.L_x_1) ;  /* 0x0000000000580947 */ /* 0x001fea0003800000 */
[C---:B------:R-:W-:Y:S01]  /*01e0*/  IMAD R8, R12.reuse, 0x8, R17 ;  /* 0x000000080c087824 */ /* 0x040fe200078e0211 */
[----:B------:R-:W-:Y:S01]  /*01f0*/  LEA R9, R12, R21, 0x3 ;  /* 0x000000150c097211 */ /* 0x000fe200078e18ff */
[----:B------:R-:W-:-:S07]  /*0200*/  IMAD.MOV.U32 R6, RZ, RZ, R0 ;  /* 0x000000ffff067224 */ /* 0x000fce00078e0000 */
.L_x_6:
[----:B------:R-:W-:Y:S01]  /*0210*/  ISETP.GT.U32.AND P0, PT, R8, 0x1f3, PT ;  /* 0x000001f30800780c */ /* 0x000fe20003f04070 */
[----:B------:R-:W-:-:S12]  /*0220*/  BSSY.RECONVERGENT B1, `(.L_x_2) ;  /* 0x000000e000017945 */ /* 0x000fd80003800200 */
[----:B0-----:R-:W-:Y:S05]  /*0230*/  @P0 BRA `(.L_x_3) ;  /* 0x0000000000300947 */ /* 0x001fea0003800000 */
[----:B------:R-:W-:Y:S01]  /*0240*/  BSSY.RECONVERGENT B2, `(.L_x_4) ;  /* 0x0000007000027945 */ /* 0x000fe20003800200 */
[----:B------:R-:W-:Y:S01]  /*0250*/  IMAD R7, R6, 0x1f4, R9 ;  /* 0x000001f406077824 */ /* 0x000fe200078e0209 */
[----:B------:R-:W-:-:S07]  /*0260*/  MOV R5, R8 ;  /* 0x0000000800057202 */ /* 0x000fce0000000f00 */
.L_x_5:
[C---:B------:R-:W-:Y:S01]  /*0270*/  IMAD.IADD R5, R2.reuse, 0x1, R5 ;  /* 0x0000000102057824 */ /* 0x040fe200078e0205 */
[----:B------:R-:W-:-:S04]  /*0280*/  IADD3 R7, PT, PT, R2, R7, RZ ;  /* 0x0000000702077210 */ /* 0x000fc80007ffe0ff */
[----:B------:R-:W-:-:S13]  /*0290*/  ISETP.GE.AND P0, PT, R5, 0x1f4, PT ;  /* 0x000001f40500780c */ /* 0x000fda0003f06270 */
[----:B------:R-:W-:Y:S05]  /*02a0*/  @!P0 BRA `(.L_x_5) ;  /* 0xfffffffc00f08947 */ /* 0x000fea000383ffff */
[----:B------:R-:W-:Y:S05]  /*02b0*/  BSYNC.RECONVERGENT B2 ;  /* 0x0000000000027941 */ /* 0x000fea0003800200 */
.L_x_4:
[----:B------:R-:W0:Y:S02]  /*02c0*/  LDC.64 R4, c[0x0][0x380] ;  /* 0x0000e000ff047b82 */ /* 0x000e240000000a00 */
[----:B0-----:R-:W-:-:S06]  /*02d0*/  IMAD.WIDE R4, R7, 0x4, R4 ;  /* 0x0000000407047825 */ /* 0x001fcc00078e0204 */
[----:B------:R-:W2:Y:S04]  /*02e0*/  LDG.E R4, desc[UR10][R4.64] ;  /* 0x0000000a04047981 */ /* 0x000ea8000c1e1900 */
[----:B--2---:R0:W-:Y:S02]  /*02f0*/  STS [R19], R4 ;  /* 0x0000000413007388 */ /* 0x0041e40000000800 */
.L_x_3:
[----:B------:R-:W-:Y:S05]  /*0300*/  BSYNC.RECONVERGENT B1 ;  /* 0x0000000000017941 */ /* 0x000fea0003800200 */
.L_x_2:
[----:B------:R-:W-:-:S05]  /*0310*/  VIADD R6, R6, UR4 ;  /* 0x0000000406067c36 */ /* 0x000fca0008000000 */
[----:B------:R-:W-:-:S13]  /*0320*/  ISETP.GE.U32.AND P0, PT, R6, 0x7d0, PT ;  /* 0x000007d00600780c */ /* 0x000fda0003f06070 */
[----:B------:R-:W-:Y:S05]  /*0330*/  @!P0 BRA `(.L_x_6) ;  /* 0xfffffffc00b48947 */ /* 0x000fea000383ffff */
.L_x_1:
[----:B------:R-:W-:Y:S05]  /*0340*/  BSYNC.RECONVERGENT B0 ;  /* 0x0000000000007941 */ /* 0x000fea0003800200 */
.L_x_0:
[----:B0-----:R-:W-:Y:S01]  /*0350*/  LEA R4, R12, R15, 0x3 ;  /* 0x0000000f0c047211 */ /* 0x001fe200078e18ff */
[----:B------:R-:W-:Y:S03]  /*0360*/  BSSY.RECONVERGENT B0, `(.L_x_7) ;  /* 0x0000017000007945 */ /* 0x000fe60003800200 */
[----:B------:R-:W-:-:S13]  /*0370*/  ISETP.GT.U32.AND P0, PT, R4, 0x1f3, PT ;  /* 0x000001f30400780c */ /* 0x000fda0003f04070 */
[----:B------:R-:W-:Y:S05]  /*0380*/  @P0 BRA `(.L_x_8) ;  /* 0x0000000000500947 */ /* 0x000fea0003800000 */
[----:B------:R-:W-:-:S07]  /*0390*/  IMAD.MOV.U32 R6, RZ, RZ, R4 ;  /* 0x000000ffff067224 */ /* 0x000fce00078e0004 */
.L_x_13:
[----:B------:R-:W-:Y:S01]  /*03a0*/  ISETP.GT.AND P0, PT, R3, 0x7cf, PT ;  /* 0x000007cf0300780c */ /* 0x000fe20003f04270 */
[----:B------:R-:W-:-:S12]  /*03b0*/  BSSY.RECONVERGENT B1, `(.L_x_9) ;  /* 0x000000e000017945 */ /* 0x000fd80003800200 */
[----:B0-----:R-:W-:Y:S05]  /*03c0*/  @P0 BRA `(.L_x_10) ;  /* 0x0000000000300947 */ /* 0x001fea0003800000 */
[----:B------:R-:W-:Y:S01]  /*03d0*/  BSSY.RECONVERGENT B2, `(.L_x_11) ;  /* 0x0000006000027945 */ /* 0x000fe20003800200 */
[----:B------:R-:W-:-:S07]  /*03e0*/  MOV R5, R3 ;  /* 0x0000000300057202 */ /* 0x000fce0000000f00 */
.L_x_12:
[----:B------:R-:W-:Y:S01]  /*03f0*/  IMAD.MOV.U32 R7, RZ, RZ, R5 ;  /* 0x000000ffff077224 */ /* 0x000fe200078e0005 */
[----:B------:R-:W-:-:S04]  /*0400*/  IADD3 R5, PT, PT, R2, R5, RZ ;  /* 0x0000000502057210 */ /* 0x000fc80007ffe0ff */
[----:B------:R-:W-:-:S13]  /*0410*/  ISETP.GE.AND P0, PT, R5, 0x7d0, PT ;  /* 0x000007d00500780c */ /* 0x000fda0003f06270 */
[----:B------:R-:W-:Y:S05]  /*0420*/  @!P0 BRA `(.L_x_12) ;  /* 0xfffffffc00f08947 */ /* 0x000fea000383ffff */
[----:B------:R-:W-:Y:S05]  /*0430*/  BSYNC.RECONVERGENT B2 ;  /* 0x0000000000027941 */ /* 0x000fea0003800200 */
.L_x_11:
[----:B------:R-:W0:Y:S01]  /*0440*/  LDC.64 R4, c[0x0][0x388] ;  /* 0x0000e200ff047b82 */ /* 0x000e220000000a00 */
[----:B------:R-:W-:-:S04]  /*0450*/  IMAD R7, R6, 0x7d0, R7 ;  /* 0x000007d006077824 */ /* 0x000fc800078e0207 */
[----:B0-----:R-:W-:-:S06]  /*0460*/  IMAD.WIDE R4, R7, 0x4, R4 ;  /* 0x0000000407047825 */ /* 0x001fcc00078e0204 */
[----:B------:R-:W2:Y:S04]  /*0470*/  LDG.E R5, desc[UR10][R4.64] ;  /* 0x0000000a04057981 */ /* 0x000ea8000c1e1900 */
[----:B--2---:R0:W-:Y:S02]  /*0480*/  STS [R14], R5 ;  /* 0x000000050e007388 */ /* 0x0041e40000000800 */
.L_x_10:
[----:B------:R-:W-:Y:S05]  /*0490*/  BSYNC.RECONVERGENT B1 ;  /* 0x0000000000017941 */ /* 0x000fea0003800200 */
.L_x_9:
[----:B------:R-:W-:-:S05]  /*04a0*/  VIADD R6, R6, UR4 ;  /* 0x0000000406067c36 */ /* 0x000fca0008000000 */
[----:B------:R-:W-:-:S13]  /*04b0*/  ISETP.GE.U32.AND P0, PT, R6, 0x1f4, PT ;  /* 0x000001f40600780c */ /* 0x000fda0003f06070 */
[----:B------:R-:W-:Y:S05]  /*04c0*/  @!P0 BRA `(.L_x_13) ;  /* 0xfffffffc00b48947 */ /* 0x000fea000383ffff */
.L_x_8:
[----:B------:R-:W-:Y:S05]  /*04d0*/  BSYNC.RECONVERGENT B0 ;  /* 0x0000000000007941 */ /* 0x000fea0003800200 */
.L_x_7:
[----:B------:R-:W-:Y:S01]  /*04e0*/  BAR.SYNC.DEFER_BLOCKING 0x0 ;  /* 0x0000000000007b1d */ /* 0x000fe20000010000 */
[----:B------:R-:W-:-:S04]  /*04f0*/  IADD3 R12, PT, PT, R12, 0x1, RZ ;  /* 0x000000010c0c7810 */ /* 0x000fc80007ffe0ff */
[----:B------:R-:W-:Y:S01]  /*0500*/  ISETP.NE.AND P0, PT, R12, 0x3f, PT ;  /* 0x0000003f0c00780c */ /* 0x000fe20003f05270 */
[----:B------:R-:W-:Y:S04]  /*0510*/  LDS R24, [R18] ;  /* 0x0000000012187984 */ /* 0x000fe80000000800 */
[----:B0-----:R-:W0:Y:S04]  /*0520*/  LDS.128 R4, [R16] ;  /* 0x0000000010047984 */ /* 0x001e280000000c00 */
[----:B------:R-:W1:Y:S04]  /*0530*/  LDS R27, [R18+0x20] ;  /* 0x00002000121b7984 */ /* 0x000e680000000800 */
[----:B------:R-:W2:Y:S04]  /*0540*/  LDS R25, [R18+0x40] ;  /* 0x0000400012197984 */ /* 0x000ea80000000800 */
[----:B------:R-:W3:Y:S04]  /*0550*/  LDS R22, [R18+0x60] ;  /* 0x0000600012167984 */ /* 0x000ee80000000800 */
[----:B------:R-:W-:Y:S04]  /*0560*/  LDS R23, [R18+0x80] ;  /* 0x0000800012177984 */ /* 0x000fe80000000800 */
[----:B------:R-:W4:Y:S04]  /*0570*/  LDS.128 R8, [R16+0x10] ;  /* 0x0000100010087984 */ /* 0x000f280000000c00 */
[----:B------:R-:W5:Y:S01]  /*0580*/  LDS R20, [R18+0xa0] ;  /* 0x0000a00012147984 */ /* 0x000f620000000800 */
[----:B0-----:R-:W-:-:S03]  /*0590*/  FFMA R24, R4, R24, R13 ;  /* 0x0000001804187223 */ /* 0x001fc6000000000d */
[----:B------:R-:W0:Y:S01]  /*05a0*/  LDS R13, [R18+0xc0] ;  /* 0x0000c000120d7984 */ /* 0x000e220000000800 */
[----:B-1----:R-:W-:-:S03]  /*05b0*/  FFMA R24, R27, R5, R24 ;  /* 0x000000051b187223 */ /* 0x002fc60000000018 */
[----:B------:R-:W1:Y:S01]  /*05c0*/  LDS R4, [R18+0xe0] ;  /* 0x0000e00012047984 */ /* 0x000e620000000800 */
[----:B--2---:R-:W-:-:S04]  /*05d0*/  FFMA R25, R25, R6, R24 ;  /* 0x0000000619197223 */ /* 0x004fc80000000018 */
[----:B---3--:R-:W-:-:S04]  /*05e0*/  FFMA R7, R22, R7, R25 ;  /* 0x0000000716077223 */ /* 0x008fc80000000019 */
[----:B----4-:R-:W-:-:S04]  /*05f0*/  FFMA R7, R8, R23, R7 ;  /* 0x0000001708077223 */ /* 0x010fc80000000007 */
[----:B-----5:R-:W-:-:S04]  /*0600*/  FFMA R20, R20, R9, R7 ;  /* 0x0000000914147223 */ /* 0x020fc80000000007 */
[----:B0-----:R-:W-:-:S04]  /*0610*/  FFMA R13, R13, R10, R20 ;  /* 0x0000000a0d0d7223 */ /* 0x001fc80000000014 */
[----:B-1----:R-:W-:Y:S01]  /*0620*/  FFMA R13, R4, R11, R13 ;  /* 0x0000000b040d7223 */ /* 0x002fe2000000000d */
[----:B------:R-:W-:Y:S06]  /*0630*/  BAR.SYNC.DEFER_BLOCKING 0x0 ;  /* 0x0000000000007b1d */ /* 0x000fec0000010000 */
[----:B------:R-:W-:Y:S05]  /*0640*/  @P0 BRA `(.L_x_14) ;  /* 0xfffffff800d00947 */ /* 0x000fea000383ffff */
[----:B------:R-:W-:-:S13]  /*0650*/  ISETP.GT.U32.AND P0, PT, R0, 0x7cf, PT ;  /* 0x000007cf0000780c */ /* 0x000fda0003f04070 */
[----:B------:R-:W-:Y:S05]  /*0660*/  @P0 EXIT ;  /* 0x000000000000094d */ /* 0x000fea0003800000 */
[----:B------:R-:W0:Y:S01]  /*0670*/  I2F.U32.RP R9, R2 ;  /* 0x0000000200097306 */ /* 0x000e220000209000 */
[----:B------:R-:W-:Y:S01]  /*0680*/  IMAD.IADD R7, R3, 0x1, R2 ;  /* 0x0000000103077824 */ /* 0x000fe200078e0202 */
[----:B------:R-:W-:Y:S02]  /*0690*/  IADD3 R11, PT, PT, RZ, -R2, RZ ;  /* 0x80000002ff0b7210 */ /* 0x000fe40007ffe0ff */
[----:B------:R-:W-:Y:S02]  /*06a0*/  ISETP.NE.U32.AND P2, PT, R2, RZ, PT ;  /* 0x000000ff0200720c */ /* 0x000fe40003f45070 */
[C---:B------:R-:W-:Y:S02]  /*06b0*/  ISETP.GE.AND P0, PT, R7.reuse, 0x7d0, PT ;  /* 0x000007d00700780c */ /* 0x040fe40003f06270 */
[----:B------:R-:W-:Y:S02]  /*06c0*/  VIMNMX R6, PT, PT, R7, 0x7d0, !PT ;  /* 0x000007d007067848 */ /* 0x000fe40007fe0100 */
[----:B------:R-:W-:Y:S01]  /*06d0*/  SEL R8, RZ, 0x1, P0 ;  /* 0x00000001ff087807 */ /* 0x000fe20000000000 */
[----:B0-----:R-:W0:Y:S02]  /*06e0*/  MUFU.RCP R9, R9 ;  /* 0x0000000900097308 */ /* 0x001e240000001000 */
[----:B0-----:R-:W-:-:S02]  /*06f0*/  VIADD R4, R9, 0xffffffe ;  /* 0x0ffffffe09047836 */ /* 0x001fc40000000000 */
[----:B------:R-:W-:-:S04]  /*0700*/  IMAD.IADD R9, R2, 0x1, R7 ;  /* 0x0000000102097824 */ /* 0x000fc800078e0207 */
[----:B------:R0:W1:Y:S01]  /*0710*/  F2I.FTZ.U32.TRUNC.NTZ R5, R4 ;  /* 0x0000000400057305 */ /* 0x000062000021f000 */
[----:B------:R-:W-:Y:S01]  /*0720*/  IADD3 R12, PT, PT, R2, R9, RZ ;  /* 0x00000009020c7210 */ /* 0x000fe20007ffe0ff */
[----:B0-----:R-:W-:Y:S02]  /*0730*/  HFMA2 R4, -RZ, RZ, 0, 0 ;  /* 0x00000000ff047431 */ /* 0x001fe400000001ff */
[----:B-1----:R-:W-:-:S04]  /*0740*/  IMAD R11, R11, R5, RZ ;  /* 0x000000050b0b7224 */ /* 0x002fc800078e02ff */
[----:B------:R-:W-:Y:S01]  /*0750*/  IMAD.HI.U32 R10, R5, R11, R4 ;  /* 0x0000000b050a7227 */ /* 0x000fe200078e0004 */
[----:B------:R-:W-:-:S05]  /*0760*/  IADD3 R5, PT, PT, R6, -R7, -R8 ;  /* 0x8000000706057210 */ /* 0x000fca0007ffe808 */
[----:B------:R-:W-:-:S04]  /*0770*/  IMAD.HI.U32 R11, R10, R5, RZ ;  /* 0x000000050a0b7227 */ /* 0x000fc800078e00ff */
[----:B------:R-:W-:-:S04]  /*0780*/  IMAD.MOV R4, RZ, RZ, -R11 ;  /* 0x000000ffff047224 */ /* 0x000fc800078e0a0b */
[----:B------:R-:W-:-:S05]  /*0790*/  IMAD R5, R2, R4, R5 ;  /* 0x0000000402057224 */ /* 0x000fca00078e0205 */
[----:B------:R-:W-:-:S13]  /*07a0*/  ISETP.GE.U32.AND P0, PT, R5, R2, PT ;  /* 0x000000020500720c */ /* 0x000fda0003f06070 */
[----:B------:R-:W-:Y:S01]  /*07b0*/  @P0 IADD3 R5, PT, PT, -R2, R5, RZ ;  /* 0x0000000502050210 */ /* 0x000fe20007ffe1ff */
[----:B------:R-:W-:-:S03]  /*07c0*/  @P0 VIADD R11, R11, 0x1 ;  /* 0x000000010b0b0836 */ /* 0x000fc60000000000 */
[----:B------:R-:W-:-:S13]  /*07d0*/  ISETP.GE.U32.AND P1, PT, R5, R2, PT ;  /* 0x000000020500720c */ /* 0x000fda0003f26070 */
[----:B------:R-:W-:Y:S02]  /*07e0*/  @P1 IADD3 R11, PT, PT, R11, 0x1, RZ ;  /* 0x000000010b0b1810 */ /* 0x000fe40007ffe0ff */
[----:B------:R-:W-:-:S05]  /*07f0*/  @!P2 LOP3.LUT R11, RZ, R2, RZ, 0x33, !PT ;  /* 0x00000002ff0ba212 */ /* 0x000fca00078e33ff */
[----:B------:R-:W-:-:S07]  /*0800*/  IMAD.IADD R6, R8, 0x1, R11 ;  /* 0x0000000108067824 */ /* 0x000fce00078e020b */
.L_x_20:
[----:B------:R-:W-:Y:S01]  /*0810*/  ISETP.GT.AND P0, PT, R3, 0x7cf, PT ;  /* 0x000007cf0300780c */ /* 0x000fe20003f04270 */
[----:B------:R-:W-:-:S12]  /*0820*/  BSSY.RECONVERGENT B0, `(.L_x_15) ;  /* 0x000002a000007945 */ /* 0x000fd80003800200 */
[----:B0123--:R-:W-:Y:S05]  /*0830*/  @P0 BRA `(.L_x_16) ;  /* 0x0000000000a00947 */ /* 0x00ffea0003800000 */
[----:B------:R-:W0:Y:S01]  /*0840*/  LDC.64 R4, c[0x0][0x390] ;  /* 0x0000e400ff047b82 */ /* 0x000e220000000a00 */
[C---:B------:R-:W-:Y:S01]  /*0850*/  LOP3.LUT R8, R6.reuse, 0x3, RZ, 0xc0, !PT ;  /* 0x0000000306087812 */ /* 0x040fe200078ec0ff */
[----:B------:R-:W-:Y:S01]  /*0860*/  BSSY.RECONVERGENT B1, `(.L_x_17) ;  /* 0x0000015000017945 */ /* 0x000fe20003800200 */
[----:B------:R-:W-:Y:S02]  /*0870*/  ISETP.GE.U32.AND P0, PT, R6, 0x3, PT ;  /* 0x000000030600780c */ /* 0x000fe40003f06070 */
[----:B------:R-:W-:Y:S02]  /*0880*/  ISETP.NE.AND P1, PT, R8, 0x3, PT ;  /* 0x000000030800780c */ /* 0x000fe40003f25270 */
[----:B------:R-:W-:-:S11]  /*0890*/  MOV R21, R3 ;  /* 0x0000000300157202 */ /* 0x000fd60000000f00 */
[----:B------:R-:W-:Y:S05]  /*08a0*/  @!P1 BRA `(.L_x_18) ;  /* 0x0000000000409947 */ /* 0x000fea0003800000 */
[----:B------:R-:W1:Y:S01]  /*08b0*/  LDC.64 R10, c[0x0][0x390] ;  /* 0x0000e400ff0a7b82 */ /* 0x000e620000000a00 */
[----:B------:R-:W-:Y:S01]  /*08c0*/  IMAD R17, R3, 0x7d0, R0 ;  /* 0x000007d003117824 */ /* 0x000fe200078e0200 */
[----:B------:R-:W-:Y:S01]  /*08d0*/  ISETP.NE.AND P1, PT, R8, RZ, PT ;  /* 0x000000ff0800720c */ /* 0x000fe20003f25270 */
[----:B------:R-:W-:Y:S02]  /*08e0*/  IMAD.MOV.U32 R21, RZ, RZ, R7 ;  /* 0x000000ffff157224 */ /* 0x000fe400078e0007 */
[----:B-1----:R-:W-:-:S05]  /*08f0*/  IMAD.WIDE R14, R17, 0x4, R10 ;  /* 0x00000004110e7825 */ /* 0x002fca00078e020a */
[----:B------:R1:W-:Y:S05]  /*0900*/  STG.E desc[UR10][R14.64], R13 ;  /* 0x0000000d0e007986 */ /* 0x0003ea000c10190a */
[----:B------:R-:W-:Y:S05]  /*0910*/  @!P1 BRA `(.L_x_18) ;  /* 0x0000000000249947 */ /* 0x000fea0003800000 */
[----:B------:R-:W-:Y:S01]  /*0920*/  ISETP.NE.AND P1, PT, R8, 0x1, PT ;  /* 0x000000010800780c */ /* 0x000fe20003f25270 */
[----:B-1----:R-:W-:Y:S01]  /*0930*/  IMAD R15, R2, 0x7d0, R17 ;  /* 0x000007d0020f7824 */ /* 0x002fe200078e0211 */
[----:B------:R-:W-:-:S11]  /*0940*/  MOV R21, R9 ;  /* 0x0000000900157202 */ /* 0x000fd60000000f00 */
[----:B------:R-:W-:Y:S02]  /*0950*/  @P1 IMAD R17, R2, 0x7d0, R15 ;  /* 0x000007d002111824 */ /* 0x000fe400078e020f */
[----:B------:R-:W-:-:S04]  /*0960*/  IMAD.WIDE R14, R15, 0x4, R10 ;  /* 0x000000040f0e7825 */ /* 0x000fc800078e020a */
[----:B------:R-:W-:Y:S01]  /*0970*/  @P1 IMAD.WIDE R10, R17, 0x4, R10 ;  /* 0x00000004110a1825 */ /* 0x000fe200078e020a */
[----:B------:R2:W-:Y:S03]  /*0980*/  STG.E desc[UR10][R14.64], R13 ;  /* 0x0000000d0e007986 */ /* 0x0005e6000c10190a */
[----:B------:R-:W-:Y:S01]  /*0990*/  @P1 IMAD.MOV.U32 R21, RZ, RZ, R12 ;  /* 0x000000ffff151224 */ /* 0x000fe200078e000c */
[----:B------:R2:W-:Y:S06]  /*09a0*/  @P1 STG.E desc[UR10][R10.64], R13 ;  /* 0x0000000d0a001986 */ /* 0x0005ec000c10190a */
.L_x_18:
[----:B------:R-:W-:Y:S05]  /*09b0*/  BSYNC.RECONVERGENT B1 ;  /* 0x0000000000017941 */ /* 0x000fea0003800200 */
.L_x_17:
[----:B------:R-:W-:Y:S05]  /*09c0*/  @!P0 BRA `(.L_x_16) ;  /* 0x00000000003c8947 */ /* 0x000fea0003800000 */
.L_x_19:
[----:B--23--:R-:W-:Y:S01]  /*09d0*/  IMAD R11, R21, 0x7d0, R0 ;  /* 0x000007d0150b7824 */ /* 0x00cfe200078e0200 */
[----:B------:R-:W-:-:S03]  /*09e0*/  LEA R21, R2, R21, 0x2 ;  /* 0x0000001502157211 */ /* 0x000fc600078e10ff */
[----:B-1----:R-:W-:Y:S01]  /*09f0*/  IMAD R15, R2, 0x7d0, R11 ;  /* 0x000007d0020f7824 */ /* 0x002fe200078e020b */
[----:B------:R-:W-:Y:S01]  /*0a00*/  ISETP.GE.AND P0, PT, R21, 0x7d0, PT ;  /* 0x000007d01500780c */ /* 0x000fe20003f06270 */
[----:B0-----:R-:W-:-:S04]  /*0a10*/  IMAD.WIDE R10, R11, 0x4, R4 ;  /* 0x000000040b0a7825 */ /* 0x001fc800078e0204 */
[----:B------:R-:W-:Y:S01]  /*0a20*/  IMAD R17, R2, 0x7d0, R15 ;  /* 0x000007d002117824 */ /* 0x000fe200078e020f */
[----:B------:R3:W-:Y:S01]  /*0a30*/  STG.E desc[UR10][R10.64], R13 ;  /* 0x0000000d0a007986 */ /* 0x0007e2000c10190a */
[----:B------:R-:W-:-:S04]  /*0a40*/  IMAD.WIDE R14, R15, 0x4, R4 ;  /* 0x000000040f0e7825 */ /* 0x000fc800078e0204 */
[----:B------:R-:W-:Y:S01]  /*0a50*/  IMAD R19, R2, 0x7d0, R17 ;  /* 0x000007d002137824 */ /* 0x000fe200078e0211 */
[----:B------:R3:W-:Y:S01]  /*0a60*/  STG.E desc[UR10][R14.64], R13 ;  /* 0x0000000d0e007986 */ /* 0x0007e2000c10190a */
[----:B------:R-:W-:-:S04]  /*0a70*/  IMAD.WIDE R16, R17, 0x4, R4 ;  /* 0x0000000411107825 */ /* 0x000fc800078e0204 */
[----:B------:R-:W-:Y:S01]  /*0a80*/  IMAD.WIDE R18, R19, 0x4, R4 ;  /* 0x0000000413127825 */ /* 0x000fe200078e0204 */
[----:B------:R3:W-:Y:S04]  /*0a90*/  STG.E desc[UR10][R16.64], R13 ;  /* 0x0000000d10007986 */ /* 0x0007e8000c10190a */
[----:B------:R3:W-:Y:S01]  /*0aa0*/  STG.E desc[UR10][R18.64], R13 ;  /* 0x0000000d12007986 */ /* 0x0007e2000c10190a */
[----:B------:R-:W-:Y:S05]  /*0ab0*/  @!P0 BRA `(.L_x_19) ;  /* 0xfffffffc00c48947 */ /* 0x000fea000383ffff */
.L_x_16:
[----:B------:R-:W-:Y:S05]  /*0ac0*/  BSYNC.RECONVERGENT B0 ;  /* 0x0000000000007941 */ /* 0x000fea0003800200 */
.L_x_15:
[----:B------:R-:W-:-:S04]  /*0ad0*/  IADD3 R0, PT, PT, R0, UR4, RZ ;  /* 0x0000000400007c10 */ /* 0x000fc8000fffe0ff */
[----:B------:R-:W-:-:S13]  /*0ae0*/  ISETP.GE.U32.AND P0, PT, R0, 0x7d0, PT ;  /* 0x000007d00000780c */ /* 0x000fda0003f06070 */
[----:B------:R-:W-:Y:S05]  /*0af0*/  @!P0 BRA `(.L_x_20) ;  /* 0xfffffffc00448947 */ /* 0x000fea000383ffff */
[----:B------:R-:W-:Y:S05]  /*0b00*/  EXIT ;  /* 0x000000000000794d */ /* 0x000fea0003800000 */
.L_x_21:
[----:B------:R-:W-:-:S00]  /*0b10*/  BRA `(.L_x_21) ;  /* 0xfffffffc00fc7947 */ /* 0x000fc0000383ffff */
[----:B------:R-:W-:-:S00]  /*0b20*/  NOP ;  /* 0x0000000000007918 */ /* 0x000fc00000000000 */
        /* <DEDUP_REMOVED lines=13> */
.L_x_29:


//--------------------- .text._Z10matrixInitPffii --------------------------
	.section	.text._Z10matrixInitPffii,"ax",@progbits
	.align	128
        .global         _Z10matrixInitPffii
        .type           _Z10matrixInitPffii,@function
        .size           _Z10matrixInitPffii,(.L_x_30 - _Z10matrixInitPffii)
        .other          _Z10matrixInitPffii,@"STO_CUDA_ENTRY STV_DEFAULT"
_Z10matrixInitPffii:
.text._Z10matrixInitPffii:
[----:B------:R-:W-:Y:S01]  /*0000*/  LDC R1, c[0x0][0x37c] ;  /* 0x0000df00ff017b82 */ /* 0x000fe20000000800 */
[----:B------:R-:W0:Y:S07]  /*0010*/  S2R R3, SR_TID.X ;  /* 0x0000000000037919 */ /* 0x000e2e0000002100 */
[----:B------:R-:W0:Y:S01]  /*0020*/  S2UR UR4, SR_CTAID.X ;  /* 0x00000000000479c3 */ /* 0x000e220000002500 */
[----:B------:R-:W1:Y:S01]  /*0030*/  LDCU UR7, c[0x0][0x38c] ;  /* 0x00007180ff0777ac */ /* 0x000e620008000800 */
[----:B------:R-:W2:Y:S06]  /*0040*/  S2R R5, SR_TID.Y ;  /* 0x0000000000057919 */ /* 0x000eac0000002200 */
[----:B------:R-:W0:Y:S08]  /*0050*/  LDC R10, c[0x0][0x360] ;  /* 0x0000d800ff0a7b82 */ /* 0x000e300000000800 */
[----:B------:R-:W2:Y:S08]  /*0060*/  S2UR UR5, SR_CTAID.Y ;  /* 0x00000000000579c3 */ /* 0x000eb00000002600 */
[----:B------:R-:W2:Y:S01]  /*0070*/  LDC R2, c[0x0][0x364] ;  /* 0x0000d900ff027b82 */ /* 0x000ea20000000800 */
[----:B------:R-:W3:Y:S01]  /*0080*/  LDCU UR6, c[0x0][0x374] ;  /* 0x00006e80ff0677ac */ /* 0x000ee20008000800 */
[----:B0-----:R-:W-:-:S05]  /*0090*/  IMAD R6, R10, UR4, R3 ;  /* 0x000000040a067c24 */ /* 0x001fca000f8e0203 */
[----:B-1----:R-:W-:Y:S01]  /*00a0*/  ISETP.GE.AND P0, PT, R6, UR7, PT ;  /* 0x0000000706007c0c */ /* 0x002fe2000bf06270 */
[C---:B--2---:R-:W-:Y:S02]  /*00b0*/  IMAD R0, R2.reuse, UR5, R5 ;  /* 0x0000000502007c24 */ /* 0x044fe4000f8e0205 */
[----:B---3--:R-:W-:-:S10]  /*00c0*/  IMAD R3, R2, UR6, RZ ;  /* 0x0000000602037c24 */ /* 0x008fd4000f8e02ff */
[----:B------:R-:W-:Y:S05]  /*00d0*/  @P0 EXIT ;  /* 0x000000000000094d */ /* 0x000fea0003800000 */
[----:B------:R-:W0:Y:S01]  /*00e0*/  I2F.U32.RP R9, R3 ;  /* 0x0000000300097306 */ /* 0x000e220000209000 */
[----:B------:R-:W1:Y:S01]  /*00f0*/  LDCU UR4, c[0x0][0x390] ;  /* 0x00007200ff0477ac */ /* 0x000e620008000800 */
[----:B------:R-:W-:Y:S01]  /*0100*/  IADD3 R2, PT, PT, R0, R3, RZ ;  /* 0x0000000300027210 */ /* 0x000fe20007ffe0ff */
[----:B------:R-:W-:Y:S01]  /*0110*/  IMAD.MOV R11, RZ, RZ, -R3 ;  /* 0x000000ffff0b7224 */ /* 0x000fe200078e0a03 */
[----:B------:R-:W-:Y:S01]  /*0120*/  ISETP.NE.U32.AND P2, PT, R3, RZ, PT ;  /* 0x000000ff0300720c */ /* 0x000fe20003f45070 */
[----:B------:R-:W-:Y:S01]  /*0130*/  IMAD.MOV.U32 R4, RZ, RZ, RZ ;  /* 0x000000ffff047224 */ /* 0x000fe200078e00ff */
[----:B------:R-:W2:Y:S02]  /*0140*/  LDCU.64 UR6, c[0x0][0x358] ;  /* 0x00006b00ff0677ac */ /* 0x000ea40008000a00 */
[----:B0-----:R-:W0:Y:S01]  /*0150*/  MUFU.RCP R9, R9 ;  /* 0x0000000900097308 */ /* 0x001e220000001000 */
[C---:B-1----:R-:W-:Y:S02]  /*0160*/  ISETP.GE.AND P0, PT, R2.reuse, UR4, PT ;  /* 0x0000000402007c0c */ /* 0x042fe4000bf06270 */
[----:B------:R-:W-:Y:S01]  /*0170*/  VIMNMX R7, PT, PT, R2, UR4, !PT ;  /* 0x0000000402077c48 */ /* 0x000fe2000ffe0100 */
[----:B------:R-:W1:Y:S01]  /*0180*/  LDCU UR4, c[0x0][0x370] ;  /* 0x00006e00ff0477ac */ /* 0x000e620008000800 */
[----:B------:R-:W-:-:S02]  /*0190*/  SEL R8, RZ, 0x1, P0 ;  /* 0x00000001ff087807 */ /* 0x000fc40000000000 */
[----:B0-----:R-:W-:-:S06]  /*01a0*/  IADD3 R5, PT, PT, R9, 0xffffffe, RZ ;  /* 0x0ffffffe09057810 */ /* 0x001fcc0007ffe0ff */
[----:B------:R-:W0:Y:S02]  /*01b0*/  F2I.FTZ.U32.TRUNC.NTZ R5, R5 ;  /* 0x0000000500057305 */ /* 0x000e24000021f000 */
[----:B0-----:R-:W-:-:S04]  /*01c0*/  IMAD R11, R11, R5, RZ ;  /* 0x000000050b0b7224 */ /* 0x001fc800078e02ff */
[----:B------:R-:W-:Y:S01]  /*01d0*/  IMAD.HI.U32 R9, R5, R11, R4 ;  /* 0x0000000b05097227 */ /* 0x000fe200078e0004 */
[----:B------:R-:W-:-:S05]  /*01e0*/  IADD3 R4, PT, PT, R7, -R2, -R8 ;  /* 0x8000000207047210 */ /* 0x000fca0007ffe808 */
[----:B------:R-:W-:-:S05]  /*01f0*/  IMAD.HI.U32 R5, R9, R4, RZ ;  /* 0x0000000409057227 */ /* 0x000fca00078e00ff */
[----:B------:R-:W-:-:S05]  /*0200*/  IADD3 R7, PT, PT, -R5, RZ, RZ ;  /* 0x000000ff05077210 */ /* 0x000fca0007ffe1ff */
[----:B------:R-:W-:Y:S02]  /*0210*/  IMAD R4, R3, R7, R4 ;  /* 0x0000000703047224 */ /* 0x000fe400078e0204 */
[----:B-1----:R-:W-:-:S03]  /*0220*/  IMAD R7, R10, UR4, RZ ;  /* 0x000000040a077c24 */ /* 0x002fc6000f8e02ff */
[----:B------:R-:W-:-:S13]  /*0230*/  ISETP.GE.U32.AND P0, PT, R4, R3, PT ;  /* 0x000000030400720c */ /* 0x000fda0003f06070 */
[----:B------:R-:W-:Y:S01]  /*0240*/  @P0 IMAD.IADD R4, R4, 0x1, -R3 ;  /* 0x0000000104040824 */ /* 0x000fe200078e0a03 */
[----:B------:R-:W-:-:S04]  /*0250*/  @P0 IADD3 R5, PT, PT, R5, 0x1, RZ ;  /* 0x0000000105050810 */ /* 0x000fc80007ffe0ff */
[----:B------:R-:W-:Y:S01]  /*0260*/  ISETP.GE.U32.AND P1, PT, R4, R3, PT ;  /* 0x000000030400720c */ /* 0x000fe20003f26070 */
[----:B------:R-:W-:-:S12]  /*0270*/  IMAD.IADD R4, R3, 0x1, R2 ;  /* 0x0000000103047824 */ /* 0x000fd800078e0202 */
[----:B------:R-:W-:Y:S02]  /*0280*/  @P1 IADD3 R5, PT, PT, R5, 0x1, RZ ;  /* 0x0000000105051810 */ /* 0x000fe40007ffe0ff */
[----:B------:R-:W-:-:S04]  /*0290*/  @!P2 LOP3.LUT R5, RZ, R3, RZ, 0x33, !PT ;  /* 0x00000003ff05a212 */ /* 0x000fc800078e33ff */
[----:B------:R-:W-:Y:S02]  /*02a0*/  IADD3 R5, PT, PT, R8, R5, RZ ;  /* 0x0000000508057210 */ /* 0x000fe40007ffe0ff */
[----:B------:R-:W-:Y:S02]  /*02b0*/  IADD3 R8, PT, PT, R3, R4, RZ ;  /* 0x0000000403087210 */ /* 0x000fe40007ffe0ff */
[----:B--2---:R-:W-:-:S07]  /*02c0*/  LOP3.LUT R9, R5, 0x3, RZ, 0xc0, !PT ;  /* 0x0000000305097812 */ /* 0x004fce00078ec0ff */
.L_x_27:
[----:B0-----:R-:W0:Y:S01]  /*02d0*/  LDC R23, c[0x0][0x390] ;  /* 0x0000e400ff177b82 */ /* 0x001e220000000800 */
[----:B------:R-:W-:Y:S01]  /*02e0*/  BSSY.RECONVERGENT B0, `(.L_x_22) ;  /* 0x000002f000007945 */ /* 0x000fe20003800200 */
[----:B0-----:R-:W-:-:S13]  /*02f0*/  ISETP.GE.AND P0, PT, R0, R23, PT ;  /* 0x000000170000720c */ /* 0x001fda0003f06270 */
[----:B-1234-:R-:W-:Y:S05]  /*0300*/  @P0 BRA `(.L_x_23) ;  /* 0x0000000000b00947 */ /* 0x01efea0003800000 */
[----:B------:R-:W0:Y:S01]  /*0310*/  LDC.64 R10, c[0x0][0x380] ;  /* 0x0000e000ff0a7b82 */ /* 0x000e220000000a00 */
[----:B------:R-:W-:Y:S01]  /*0320*/  ISETP.NE.AND P1, PT, R9, 0x3, PT ;  /* 0x000000030900780c */ /* 0x000fe20003f25270 */
[----:B------:R-:W-:Y:S01]  /*0330*/  BSSY.RECONVERGENT B1, `(.L_x_24) ;  /* 0x0000016000017945 */ /* 0x000fe20003800200 */
[----:B------:R-:W-:Y:S01]  /*0340*/  ISETP.GE.U32.AND P0, PT, R5, 0x3, PT ;  /* 0x000000030500780c */ /* 0x000fe20003f06070 */
[----:B------:R-:W-:-:S04]  /*0350*/  IMAD.MOV.U32 R24, RZ, RZ, R0 ;  /* 0x000000ffff187224 */ /* 0x000fc800078e0000 */
[----:B------:R-:W1:Y:S06]  /*0360*/  LDC.64 R12, c[0x0][0x388] ;  /* 0x0000e200ff0c7b82 */ /* 0x000e6c0000000a00 */
[----:B------:R-:W-:Y:S05]  /*0370*/  @!P1 BRA `(.L_x_25) ;  /* 0x0000000000449947 */ /* 0x000fea0003800000 */
[----:B------:R-:W2:Y:S01]  /*0380*/  LDC.64 R14, c[0x0][0x388] ;  /* 0x0000e200ff0e7b82 */ /* 0x000ea20000000a00 */
[----:B------:R-:W-:Y:S02]  /*0390*/  ISETP.NE.AND P1, PT, R9, RZ, PT ;  /* 0x000000ff0900720c */ /* 0x000fe40003f25270 */
[----:B------:R-:W-:-:S05]  /*03a0*/  MOV R24, R2 ;  /* 0x0000000200187202 */ /* 0x000fca0000000f00 */
[----:B------:R-:W3:Y:S01]  /*03b0*/  LDC.64 R16, c[0x0][0x380] ;  /* 0x0000e000ff107b82 */ /* 0x000ee20000000a00 */
[----:B--2---:R-:W-:-:S04]  /*03c0*/  IMAD R19, R0, R15, R6 ;  /* 0x0000000f00137224 */ /* 0x004fc800078e0206 */
[----:B---3--:R-:W-:-:S05]  /*03d0*/  IMAD.WIDE R18, R19, 0x4, R16 ;  /* 0x0000000413127825 */ /* 0x008fca00078e0210 */
[----:B------:R2:W-:Y:S01]  /*03e0*/  STG.E desc[UR6][R18.64], R14 ;  /* 0x0000000e12007986 */ /* 0x0005e2000c101906 */
[----:B------:R-:W-:Y:S05]  /*03f0*/  @!P1 BRA `(.L_x_25) ;  /* 0x0000000000249947 */ /* 0x000fea0003800000 */
[----:B------:R-:W-:Y:S01]  /*0400*/  ISETP.NE.AND P1, PT, R9, 0x1, PT ;  /* 0x000000010900780c */ /* 0x000fe20003f25270 */
[----:B--2---:R-:W-:Y:S01]  /*0410*/  IMAD R19, R2, R15, R6 ;  /* 0x0000000f02137224 */ /* 0x004fe200078e0206 */
[----:B------:R-:W-:-:S03]  /*0420*/  MOV R24, R4 ;  /* 0x0000000400187202 */ /* 0x000fc60000000f00 */
[----:B------:R-:W-:-:S05]  /*0430*/  IMAD.WIDE R18, R19, 0x4, R16 ;  /* 0x0000000413127825 */ /* 0x000fca00078e0210 */
[----:B------:R3:W-:Y:S03]  /*0440*/  STG.E desc[UR6][R18.64], R14 ;  /* 0x0000000e12007986 */ /* 0x0007e6000c101906 */
[----:B------:R-:W-:Y:S02]  /*0450*/  @P1 IMAD R15, R4, R15, R6 ;  /* 0x0000000f040f1224 */ /* 0x000fe400078e0206 */
[----:B------:R-:W-:Y:S02]  /*0460*/  @P1 IMAD.MOV.U32 R24, RZ, RZ, R8 ;  /* 0x000000ffff181224 */ /* 0x000fe400078e0008 */
[----:B------:R-:W-:-:S05]  /*0470*/  @P1 IMAD.WIDE R16, R15, 0x4, R16 ;  /* 0x000000040f101825 */ /* 0x000fca00078e0210 */
[----:B------:R3:W-:Y:S02]  /*0480*/  @P1 STG.E desc[UR6][R16.64], R14 ;  /* 0x0000000e10001986 */ /* 0x0007e4000c101906 */
.L_x_25:
[----:B------:R-:W-:Y:S05]  /*0490*/  BSYNC.RECONVERGENT B1 ;  /* 0x0000000000017941 */ /* 0x000fea0003800200 */
.L_x_24:
[----:B------:R-:W-:Y:S05]  /*04a0*/  @!P0 BRA `(.L_x_23) ;  /* 0x0000000000488947 */ /* 0x000fea0003800000 */
.L_x_26:
[----:B--234-:R-:W-:Y:S01]  /*04b0*/  IADD3 R14, PT, PT, R3, R24, RZ ;  /* 0x00000018030e7210 */ /* 0x01cfe20007ffe0ff */
[----:B-1----:R-:W-:-:S03]  /*04c0*/  IMAD R15, R24, R13, R6 ;  /* 0x0000000d180f7224 */ /* 0x002fc600078e0206 */
[----:B------:R-:W-:Y:S01]  /*04d0*/  IADD3 R16, PT, PT, R3, R14, RZ ;  /* 0x0000000e03107210 */ /* 0x000fe20007ffe0ff */
[----:B------:R-:W-:Y:S02]  /*04e0*/  IMAD R17, R14, R13, R6 ;  /* 0x0000000d0e117224 */ /* 0x000fe400078e0206 */
[----:B0-----:R-:W-:-:S04]  /*04f0*/  IMAD.WIDE R14, R15, 0x4, R10 ;  /* 0x000000040f0e7825 */ /* 0x001fc800078e020a */
[C---:B------:R-:W-:Y:S01]  /*0500*/  IMAD.IADD R22, R3.reuse, 0x1, R16 ;  /* 0x0000000103167824 */ /* 0x040fe200078e0210 */
[----:B------:R4:W-:Y:S01]  /*0510*/  STG.E desc[UR6][R14.64], R12 ;  /* 0x0000000c0e007986 */ /* 0x0009e2000c101906 */
[-CC-:B------:R-:W-:Y:S02]  /*0520*/  IMAD R19, R16, R13.reuse, R6.reuse ;  /* 0x0000000d10137224 */ /* 0x180fe400078e0206 */
[----:B------:R-:W-:Y:S01]  /*0530*/  IMAD R21, R22, R13, R6 ;  /* 0x0000000d16157224 */ /* 0x000fe200078e0206 */
[----:B------:R-:W-:Y:S01]  /*0540*/  IADD3 R24, PT, PT, R3, R22, RZ ;  /* 0x0000001603187210 */ /* 0x000fe20007ffe0ff */
[----:B------:R-:W-:-:S03]  /*0550*/  IMAD.WIDE R16, R17, 0x4, R10 ;  /* 0x0000000411107825 */ /* 0x000fc600078e020a */
[----:B------:R-:W-:Y:S01]  /*0560*/  ISETP.GE.AND P0, PT, R24, R23, PT ;  /* 0x000000171800720c */ /* 0x000fe20003f06270 */
[--C-:B------:R-:W-:Y:S01]  /*0570*/  IMAD.WIDE R18, R19, 0x4, R10.reuse ;  /* 0x0000000413127825 */ /* 0x100fe200078e020a */
[----:B------:R4:W-:Y:S03]  /*0580*/  STG.E desc[UR6][R16.64], R12 ;  /* 0x0000000c10007986 */ /* 0x0009e6000c101906 */
[----:B------:R-:W-:Y:S01]  /*0590*/  IMAD.WIDE R20, R21, 0x4, R10 ;  /* 0x0000000415147825 */ /* 0x000fe200078e020a */
[----:B------:R4:W-:Y:S04]  /*05a0*/  STG.E desc[UR6][R18.64], R12 ;  /* 0x0000000c12007986 */ /* 0x0009e8000c101906 */
[----:B------:R4:W-:Y:S03]  /*05b0*/  STG.E desc[UR6][R20.64], R12 ;  /* 0x0000000c14007986 */ /* 0x0009e6000c101906 */
[----:B------:R-:W-:Y:S05]  /*05c0*/  @!P0 BRA `(.L_x_26) ;  /* 0xfffffffc00b88947 */ /* 0x000fea000383ffff */
.L_x_23:
[----:B------:R-:W-:Y:S05]  /*05d0*/  BSYNC.RECONVERGENT B0 ;  /* 0x0000000000007941 */ /* 0x000fea0003800200 */
.L_x_22:
[----:B------:R-:W5:Y:S01]  /*05e0*/  LDCU UR4, c[0x0][0x38c] ;  /* 0x00007180ff0477ac */ /* 0x000f620008000800 */
[----:B------:R-:W-:-:S04]  /*05f0*/  IADD3 R6, PT, PT, R7, R6, RZ ;  /* 0x0000000607067210 */ /* 0x000fc80007ffe0ff */
[----:B-----5:R-:W-:-:S13]  /*0600*/  ISETP.GE.AND P0, PT, R6, UR4, PT ;  /* 0x0000000406007c0c */ /* 0x020fda000bf06270 */
[----:B------:R-:W-:Y:S05]  /*0610*/  @!P0 BRA `(.L_x_27) ;  /* 0xfffffffc002c8947 */ /* 0x000fea000383ffff */
[----:B------:R-:W-:Y:S05]  /*0620*/  EXIT ;  /* 0x000000000000794d */ /* 0x000fea0003800000 */
.L_x_28:
        /* <DEDUP_REMOVED lines=13> */
.L_x_30:


//--------------------- .nv.shared._Z11matrixMultiPfS_S_ --------------------------
	.section	.nv.shared._Z11matrixMultiPfS_S_,"aw",@nobits
	.sectionflags	@""
	.align	4
.nv.shared._Z11matrixMultiPfS_S_:
	.zero		1536


//--------------------- .nv.shared.reserved.0     --------------------------
	.section	.nv.shared.reserved.0,"aw",@nobits
	.weak		__nv_reservedSMEM_offset_0_alias
	.size		__nv_reservedSMEM_offset_0_alias, 0, 64
	.other		__nv_reservedSMEM_offset_0_alias,@"STO_CUDA_RESERVED_SHARED STV_DEFAULT"
__nv_reservedSMEM_offset_0_alias:
	.zero		0
	.zero		64


//--------------------- .nv.constant0._Z11matrixMultiPfS_S_ --------------------------
	.section	.nv.constant0._Z11matrixMultiPfS_S_,"a",@progbits
	.sectionflags	@""
	.align	4
.nv.constant0._Z11matrixMultiPfS_S_:
	.zero		920


//--------------------- .nv.constant0._Z10matrixInitPffii --------------------------
	.section	.nv.constant0._Z10matrixInitPffii,"a",@progbits
	.sectionflags	@""
	.align	4
.nv.constant0._Z10matrixInitPffii:
	.zero		916


//--------------------- SYMBOLS --------------------------

	.type		.nv.reservedSmem.offset0,@object
	.size		.nv.reservedSmem.offset0,0x4
	.type		.nv.reservedSmem.cap,@object
	.size		.nv.reservedSmem.cap,0x4
